//
// Generated by NVIDIA NVVM Compiler
//
// Compiler Build ID: CL-36424714
// Cuda compilation tools, release 13.0, V13.0.88
// Based on NVVM 20.0.0
//

.version 9.0
.target sm_100
.address_size 64

	// .globl	_Z4TestPd

.visible .entry _Z4TestPd(
	.param .u64 .ptr .align 1 _Z4TestPd_param_0
)
{
	.reg .b64 	%rd<3>;
	.reg .b64 	%fd<2>;

	ld.param.u64 	%rd1, [_Z4TestPd_param_0];
	cvta.to.global.u64 	%rd2, %rd1;
	atom.global.add.f64 	%fd1, [%rd2], 0d3FF3AE147AE147AE;
	ret;

}


// ===== COMPILED SASS (sm_100) =====

	.target	sm_100

	.elftype	@"ET_EXEC"


//--------------------- .note.nv.tkinfo           --------------------------
	.section	.note.nv.tkinfo,"",@"SHT_NOTE"
	.sectionflags	@"SHF_NOTE_NV_TKINFO"
	.tkinfo
        /*0018*/ 	.word	0x00000002
        /*0030*/ 	.string	""
        /*0030*/ 	.string	"ptxas"
        /*0030*/ 	.string	"Cuda compilation tools, release 13.0, V13.0.88"
        /*0030*/ 	.string	"Build cuda_13.0.r13.0/compiler.36424714_0"
        /*0030*/ 	.string	"-arch sm_100 -m 64 "



//--------------------- .note.nv.cuinfo           --------------------------
	.section	.note.nv.cuinfo,"",@"SHT_NOTE"
	.sectionflags	@"SHF_NOTE_NV_CUINFO"
        /*0018*/ 	.short	0x0002
        /*001a*/ 	.short	0x0064
        /*001c*/ 	.short	0x0082
	.zero		2


//--------------------- .nv.info                  --------------------------
	.section	.nv.info,"",@"SHT_CUDA_INFO"
	.align	4


	//----- nvinfo : EIATTR_REGCOUNT
	.align		4
        /*0000*/ 	.byte	0x04, 0x2f
        /*0002*/ 	.short	(.L_1 - .L_0)
	.align		4
.L_0:
        /*0004*/ 	.word	index@(_Z4TestPd)
        /*0008*/ 	.word	0x00000008


	//----- nvinfo : EIATTR_FRAME_SIZE
	.align		4
.L_1:
        /*000c*/ 	.byte	0x04, 0x11
        /*000e*/ 	.short	(.L_3 - .L_2)
	.align		4
.L_2:
        /*0010*/ 	.word	index@(_Z4TestPd)
        /*0014*/ 	.word	0x00000000


	//----- nvinfo : EIATTR_MIN_STACK_SIZE
	.align		4
.L_3:
        /*0018*/ 	.byte	0x04, 0x12
        /*001a*/ 	.short	(.L_5 - .L_4)
	.align		4
.L_4:
        /*001c*/ 	.word	index@(_Z4TestPd)
        /*0020*/ 	.word	0x00000000
.L_5:


//--------------------- .nv.compat                --------------------------
	.section	.nv.compat,"",@"SHT_CUDA_COMPAT_INFO"
	.align	4
        /*0000*/ 	.byte	0x02, 0x09, 0x00, 0x00, 0x02, 0x02, 0x01, 0x00, 0x02, 0x05, 0x05, 0x00, 0x03, 0x07, 0x01, 0x01
        /*0010*/ 	.byte	0x02, 0x03, 0x00, 0x00, 0x02, 0x06, 0x01, 0x00, 0x04, 0x0b, 0x08, 0x00, 0x09, 0x00, 0x00, 0x00
        /*0020*/ 	.byte	0x00, 0x00, 0x00, 0x00


//--------------------- .nv.info._Z4TestPd        --------------------------
	.section	.nv.info._Z4TestPd,"",@"SHT_CUDA_INFO"
	.sectionflags	@""
	.align	4


	//----- nvinfo : EIATTR_CUDA_API_VERSION
	.align		4
        /*0000*/ 	.byte	0x04, 0x37
        /*0002*/ 	.short	(.L_7 - .L_6)
.L_6:
        /*0004*/ 	.word	0x00000082


	//----- nvinfo : EIATTR_KPARAM_INFO
	.align		4
.L_7:
        /*0008*/ 	.byte	0x04, 0x17
        /*000a*/ 	.short	(.L_9 - .L_8)
.L_8:
        /*000c*/ 	.word	0x00000000
        /*0010*/ 	.short	0x0000
        /*0012*/ 	.short	0x0000
        /*0014*/ 	.byte	0x00, 0xf5, 0x21, 0x00


	//----- nvinfo : EIATTR_SPARSE_MMA_MASK
	.align		4
.L_9:
        /*0018*/ 	.byte	0x03, 0x50
        /*001a*/ 	.short	0x0000


	//----- nvinfo : EIATTR_MAXREG_COUNT
	.align		4
        /*001c*/ 	.byte	0x03, 0x1b
        /*001e*/ 	.short	0x00ff


	//----- nvinfo : EIATTR_MERCURY_ISA_VERSION
	.align		4
        /*0020*/ 	.byte	0x03, 0x5f
        /*0022*/ 	.short	0x0101


	//----- nvinfo : EIATTR_VRC_CTA_INIT_COUNT
	.align		4
        /*0024*/ 	.byte	0x02, 0x4a
	.zero		1
	.zero		1


	//----- nvinfo : EIATTR_EXIT_INSTR_OFFSETS
	.align		4
        /*0028*/ 	.byte	0x04, 0x1c
        /*002a*/ 	.short	(.L_11 - .L_10)


	//   ....[0]....
.L_10:
        /*002c*/ 	.word	0x00000060


	//----- nvinfo : EIATTR_CBANK_PARAM_SIZE
	.align		4
.L_11:
        /*0030*/ 	.byte	0x03, 0x19
        /*0032*/ 	.short	0x0008


	//----- nvinfo : EIATTR_PARAM_CBANK
	.align		4
        /*0034*/ 	.byte	0x04, 0x0a
        /*0036*/ 	.short	(.L_13 - .L_12)
	.align		4
.L_12:
        /*0038*/ 	.word	index@(.nv.constant0._Z4TestPd)
        /*003c*/ 	.short	0x0380
        /*003e*/ 	.short	0x0008


	//----- nvinfo : EIATTR_SW_WAR
	.align		4
.L_13:
        /*0040*/ 	.byte	0x04, 0x36
        /*0042*/ 	.short	(.L_15 - .L_14)
.L_14:
        /*0044*/ 	.word	0x00000008
.L_15:


//--------------------- .nv.callgraph             --------------------------
	.section	.nv.callgraph,"",@"SHT_CUDA_CALLGRAPH"
	.align	4
	.sectionentsize	8
	.align		4
        /*0000*/ 	.word	0x00000000
	.align		4
        /*0004*/ 	.word	0xffffffff
	.align		4
        /*0008*/ 	.word	0x00000000
	.align		4
        /*000c*/ 	.word	0xfffffffe
	.align		4
        /*0010*/ 	.word	0x00000000
	.align		4
        /*0014*/ 	.word	0xfffffffd
	.align		4
        /*0018*/ 	.word	0x00000000
	.align		4
        /*001c*/ 	.word	0xfffffffc


//--------------------- .text._Z4TestPd           --------------------------
	.section	.text._Z4TestPd,"ax",@progbits
	.align	128
        .global         _Z4TestPd
        .type           _Z4TestPd,@function
        .size           _Z4TestPd,(.L_x_1 - _Z4TestPd)
        .other          _Z4TestPd,@"STO_CUDA_ENTRY STV_DEFAULT"
_Z4TestPd:
.text._Z4TestPd:
[----:B------:R-:W-:Y:S08]  /*0000*/  LDC R1, c[0x0][0x37c] ;  /* 0x0000df00ff017b82 */ /* 0x000ff00000000800 */
[----:B------:R-:W0:Y:S01]  /*0010*/  LDC.64 R2, c[0x0][0x380] ;  /* 0x0000e000ff027b82 */ /* 0x000e220000000a00 */
[----:B------:R-:W0:Y:S01]  /*0020*/  LDCU.64 UR4, c[0x0][0x358] ;  /* 0x00006b00ff0477ac */ /* 0x000e220008000a00 */
[----:B------:R-:W-:Y:S01]  /*0030*/  HFMA2 R4, -RZ, RZ, 56352, 7.6796875 ;  /* 0x7ae147aeff047431 */ /* 0x000fe200000001ff */
[----:B------:R-:W-:-:S05]  /*0040*/  MOV R5, 0x3ff3ae14 ;  /* 0x3ff3ae1400057802 */ /* 0x000fca0000000f00 */
[----:B0-----:R-:W-:Y:S01]  /*0050*/  REDG.E.ADD.F64.RN.STRONG.GPU desc[UR4][R2.64], R4 ;  /* 0x00000004020079a6 */ /* 0x001fe2000c12ff04 */
[----:B------:R-:W-:Y:S05]  /*0060*/  EXIT ;  /* 0x000000000000794d */ /* 0x000fea0003800000 */
.L_x_0:
[----:B------:R-:W-:-:S00]  /*0070*/  BRA `(.L_x_0) ;  /* 0xfffffffc00fc7947 */ /* 0x000fc0000383ffff */
[----:B------:R-:W-:-:S00]  /*0080*/  NOP ;  /* 0x0000000000007918 */ /* 0x000fc00000000000 */
[----:B------:R-:W-:-:S00]  /*0090*/  NOP ;  /* 0x0000000000007918 */ /* 0x000fc00000000000 */
[----:B------:R-:W-:-:S00]  /*00a0*/  NOP ;  /* 0x0000000000007918 */ /* 0x000fc00000000000 */
[----:B------:R-:W-:-:S00]  /*00b0*/  NOP ;  /* 0x0000000000007918 */ /* 0x000fc00000000000 */
[----:B------:R-:W-:-:S00]  /*00c0*/  NOP ;  /* 0x0000000000007918 */ /* 0x000fc00000000000 */
[----:B------:R-:W-:-:S00]  /*00d0*/  NOP ;  /* 0x0000000000007918 */ /* 0x000fc00000000000 */
[----:B------:R-:W-:-:S00]  /*00e0*/  NOP ;  /* 0x0000000000007918 */ /* 0x000fc00000000000 */
[----:B------:R-:W-:-:S00]  /*00f0*/  NOP ;  /* 0x0000000000007918 */ /* 0x000fc00000000000 */
.L_x_1:


//--------------------- .nv.shared.reserved.0     --------------------------
	.section	.nv.shared.reserved.0,"aw",@nobits
	.weak		__nv_reservedSMEM_offset_0_alias
	.size		__nv_reservedSMEM_offset_0_alias, 0, 64
	.other		__nv_reservedSMEM_offset_0_alias,@"STO_CUDA_RESERVED_SHARED STV_DEFAULT"
__nv_reservedSMEM_offset_0_alias:
	.zero		0
	.zero		64


//--------------------- .nv.constant0._Z4TestPd   --------------------------
	.section	.nv.constant0._Z4TestPd,"a",@progbits
	.sectionflags	@""
	.align	4
.nv.constant0._Z4TestPd:
	.zero		904


//--------------------- SYMBOLS --------------------------

	.type		.nv.reservedSmem.offset0,@object
	.size		.nv.reservedSmem.offset0,0x4
